	.headerflags	@"EF_CUDA_TEXMODE_UNIFIED EF_CUDA_64BIT_ADDRESS EF_CUDA_ACCELERATORS EF_CUDA_SM90 EF_CUDA_VIRTUAL_SM(EF_CUDA_SM90)"
	.elftype	@"ET_EXEC"


//--------------------- .nv.info                  --------------------------
	.section	.nv.info,"",@"SHT_CUDA_INFO"
	.align	4


	//----- nvinfo : EIATTR_REGCOUNT
	.align		4
        /*0000*/ 	.byte	0x04, 0x2f
        /*0002*/ 	.short	(.L_2 - .L_1)
	.align		4
.L_1:
        /*0004*/ 	.word	index@(triton_red_fused__to_copy_add_mean_mul_pow_rsqrt_6)
        /*0008*/ 	.word	0x00000022


	//----- nvinfo : EIATTR_MIN_STACK_SIZE
	.align		4
.L_2:
        /*000c*/ 	.byte	0x04, 0x12
        /*000e*/ 	.short	(.L_4 - .L_3)
	.align		4
.L_3:
        /*0010*/ 	.word	index@(triton_red_fused__to_copy_add_mean_mul_pow_rsqrt_6)
        /*0014*/ 	.word	0x00000000


	//----- nvinfo : EIATTR_FRAME_SIZE
	.align		4
.L_4:
        /*0018*/ 	.byte	0x04, 0x11
        /*001a*/ 	.short	(.L_6 - .L_5)
	.align		4
.L_5:
        /*001c*/ 	.word	index@(triton_red_fused__to_copy_add_mean_mul_pow_rsqrt_6)
        /*0020*/ 	.word	0x00000000


	//----- nvinfo : EIATTR_MIN_STACK_SIZE
	.align		4
.L_6:
        /*0024*/ 	.byte	0x04, 0x12
        /*0026*/ 	.short	(.L_8 - .L_7)
	.align		4
.L_7:
        /*0028*/ 	.word	index@(triton_red_fused__to_copy_add_mean_mul_pow_rsqrt_6)
        /*002c*/ 	.word	0x00000000
.L_8:


//--------------------- .nv.info.triton_red_fused__to_copy_add_mean_mul_pow_rsqrt_6 --------------------------
	.section	.nv.info.triton_red_fused__to_copy_add_mean_mul_pow_rsqrt_6,"",@"SHT_CUDA_INFO"
	.sectionflags	@""
	.align	4


	//----- nvinfo : EIATTR_CUDA_API_VERSION
	.align		4
        /*0000*/ 	.byte	0x04, 0x37
        /*0002*/ 	.short	(.L_10 - .L_9)
.L_9:
        /*0004*/ 	.word	0x0000007c


	//----- nvinfo : EIATTR_KPARAM_INFO
	.align		4
.L_10:
        /*0008*/ 	.byte	0x04, 0x17
        /*000a*/ 	.short	(.L_12 - .L_11)
.L_11:
        /*000c*/ 	.word	0x00000000
        /*0010*/ 	.short	0x0007
        /*0012*/ 	.short	0x0030
        /*0014*/ 	.byte	0x00, 0xf4, 0x21, 0x00


	//----- nvinfo : EIATTR_KPARAM_INFO
	.align		4
.L_12:
        /*0018*/ 	.byte	0x04, 0x17
        /*001a*/ 	.short	(.L_14 - .L_13)
.L_13:
        /*001c*/ 	.word	0x00000000
        /*0020*/ 	.short	0x0006
        /*0022*/ 	.short	0x002c
        /*0024*/ 	.byte	0x00, 0xf0, 0x11, 0x00


	//----- nvinfo : EIATTR_KPARAM_INFO
	.align		4
.L_14:
        /*0028*/ 	.byte	0x04, 0x17
        /*002a*/ 	.short	(.L_16 - .L_15)
.L_15:
        /*002c*/ 	.word	0x00000000
        /*0030*/ 	.short	0x0005
        /*0032*/ 	.short	0x0028
        /*0034*/ 	.byte	0x00, 0xf0, 0x11, 0x00


	//----- nvinfo : EIATTR_KPARAM_INFO
	.align		4
.L_16:
        /*0038*/ 	.byte	0x04, 0x17
        /*003a*/ 	.short	(.L_18 - .L_17)
.L_17:
        /*003c*/ 	.word	0x00000000
        /*0040*/ 	.short	0x0004
        /*0042*/ 	.short	0x0020
        /*0044*/ 	.byte	0x00, 0xf4, 0x21, 0x00


	//----- nvinfo : EIATTR_KPARAM_INFO
	.align		4
.L_18:
        /*0048*/ 	.byte	0x04, 0x17
        /*004a*/ 	.short	(.L_20 - .L_19)
.L_19:
        /*004c*/ 	.word	0x00000000
        /*0050*/ 	.short	0x0003
        /*0052*/ 	.short	0x0018
        /*0054*/ 	.byte	0x00, 0xf4, 0x21, 0x00


	//----- nvinfo : EIATTR_KPARAM_INFO
	.align		4
.L_20:
        /*0058*/ 	.byte	0x04, 0x17
        /*005a*/ 	.short	(.L_22 - .L_21)
.L_21:
        /*005c*/ 	.word	0x00000000
        /*0060*/ 	.short	0x0002
        /*0062*/ 	.short	0x0010
        /*0064*/ 	.byte	0x00, 0xf4, 0x21, 0x00


	//----- nvinfo : EIATTR_KPARAM_INFO
	.align		4
.L_22:
        /*0068*/ 	.byte	0x04, 0x17
        /*006a*/ 	.short	(.L_24 - .L_23)
.L_23:
        /*006c*/ 	.word	0x00000000
        /*0070*/ 	.short	0x0001
        /*0072*/ 	.short	0x0008
        /*0074*/ 	.byte	0x00, 0xf4, 0x21, 0x00


	//----- nvinfo : EIATTR_KPARAM_INFO
	.align		4
.L_24:
        /*0078*/ 	.byte	0x04, 0x17
        /*007a*/ 	.short	(.L_26 - .L_25)
.L_25:
        /*007c*/ 	.word	0x00000000
        /*0080*/ 	.short	0x0000
        /*0082*/ 	.short	0x0000
        /*0084*/ 	.byte	0x00, 0xf4, 0x21, 0x00


	//----- nvinfo : EIATTR_SPARSE_MMA_MASK
	.align		4
.L_26:
        /*0088*/ 	.byte	0x03, 0x50
        /*008a*/ 	.short	0x0000


	//----- nvinfo : EIATTR_MAXREG_COUNT
	.align		4
        /*008c*/ 	.byte	0x03, 0x1b
        /*008e*/ 	.short	0x0080


	//----- nvinfo : EIATTR_COOP_GROUP_MASK_REGIDS
	.align		4
        /*0090*/ 	.byte	0x04, 0x29
        /*0092*/ 	.short	(.L_28 - .L_27)


	//   ....[0]....
.L_27:
        /*0094*/ 	.word	0xffffffff


	//   ....[1]....
        /*0098*/ 	.word	0xffffffff


	//   ....[2]....
        /*009c*/ 	.word	0xffffffff


	//   ....[3]....
        /*00a0*/ 	.word	0xffffffff


	//   ....[4]....
        /*00a4*/ 	.word	0xffffffff


	//   ....[5]....
        /*00a8*/ 	.word	0xffffffff


	//   ....[6]....
        /*00ac*/ 	.word	0xffffffff


	//   ....[7]....
        /*00b0*/ 	.word	0xffffffff


	//----- nvinfo : EIATTR_COOP_GROUP_INSTR_OFFSETS
	.align		4
.L_28:
        /*00b4*/ 	.byte	0x04, 0x28
        /*00b6*/ 	.short	(.L_30 - .L_29)


	//   ....[0]....
.L_29:
        /*00b8*/ 	.word	0x000006a0


	//   ....[1]....
        /*00bc*/ 	.word	0x000006c0


	//   ....[2]....
        /*00c0*/ 	.word	0x000006e0


	//   ....[3]....
        /*00c4*/ 	.word	0x00000710


	//   ....[4]....
        /*00c8*/ 	.word	0x00000740


	//   ....[5]....
        /*00cc*/ 	.word	0x00000880


	//   ....[6]....
        /*00d0*/ 	.word	0x000008a0


	//   ....[7]....
        /*00d4*/ 	.word	0x000008c0


	//----- nvinfo : EIATTR_EXIT_INSTR_OFFSETS
	.align		4
.L_30:
        /*00d8*/ 	.byte	0x04, 0x1c
        /*00da*/ 	.short	(.L_32 - .L_31)


	//   ....[0]....
.L_31:
        /*00dc*/ 	.word	0x000011e0


	//   ....[1]....
        /*00e0*/ 	.word	0x00001200


	//----- nvinfo : EIATTR_REQNTID
	.align		4
.L_32:
        /*00e4*/ 	.byte	0x04, 0x10
        /*00e6*/ 	.short	(.L_34 - .L_33)
.L_33:
        /*00e8*/ 	.word	0x00000200
        /*00ec*/ 	.word	0x00000001
        /*00f0*/ 	.word	0x00000001


	//----- nvinfo : EIATTR_CBANK_PARAM_SIZE
	.align		4
.L_34:
        /*00f4*/ 	.byte	0x03, 0x19
        /*00f6*/ 	.short	0x0038


	//----- nvinfo : EIATTR_PARAM_CBANK
	.align		4
        /*00f8*/ 	.byte	0x04, 0x0a
        /*00fa*/ 	.short	(.L_36 - .L_35)
	.align		4
.L_35:
        /*00fc*/ 	.word	index@(.nv.constant0.triton_red_fused__to_copy_add_mean_mul_pow_rsqrt_6)
        /*0100*/ 	.short	0x0210
        /*0102*/ 	.short	0x0038


	//----- nvinfo : EIATTR_SW_WAR
	.align		4
.L_36:
        /*0104*/ 	.byte	0x04, 0x36
        /*0106*/ 	.short	(.L_38 - .L_37)
.L_37:
        /*0108*/ 	.word	0x00000008
.L_38:


//--------------------- .nv.callgraph             --------------------------
	.section	.nv.callgraph,"",@"SHT_CUDA_CALLGRAPH"
	.align	4
	.sectionentsize	8
	.align		4
        /*0000*/ 	.word	0x00000000
	.align		4
        /*0004*/ 	.word	0xffffffff
	.align		4
        /*0008*/ 	.word	0x00000000
	.align		4
        /*000c*/ 	.word	0xfffffffe
	.align		4
        /*0010*/ 	.word	0x00000000
	.align		4
        /*0014*/ 	.word	0xfffffffd
	.align		4
        /*0018*/ 	.word	0x00000000
	.align		4
        /*001c*/ 	.word	0xfffffffc


//--------------------- .nv.constant4             --------------------------
	.section	.nv.constant4,"a",@progbits
	.align	8
	.align		8
.nv.constant4:
        /*0000*/ 	.dword	_$_str


//--------------------- .text.triton_red_fused__to_copy_add_mean_mul_pow_rsqrt_6 --------------------------
	.section	.text.triton_red_fused__to_copy_add_mean_mul_pow_rsqrt_6,"ax",@progbits
	.sectionflags	@"SHF_BARRIERS=1"
	.align	128
        .global         triton_red_fused__to_copy_add_mean_mul_pow_rsqrt_6
        .type           triton_red_fused__to_copy_add_mean_mul_pow_rsqrt_6,@function
        .size           triton_red_fused__to_copy_add_mean_mul_pow_rsqrt_6,(.L_x_1 - triton_red_fused__to_copy_add_mean_mul_pow_rsqrt_6)
        .other          triton_red_fused__to_copy_add_mean_mul_pow_rsqrt_6,@"STO_CUDA_ENTRY STV_DEFAULT"
triton_red_fused__to_copy_add_mean_mul_pow_rsqrt_6:
.text.triton_red_fused__to_copy_add_mean_mul_pow_rsqrt_6:
[----:B------:R-:W0:Y:S02]  /*0000*/  LDC R1, c[0x0][0x28] ;  /* 0x00000a00ff017b82 */ /* 0x000e240000000800 */
[----:B------:R-:W1:Y:S01]  /*0010*/  S2R R2, SR_TID.X ;  /* 0x0000000000027919 */ /* 0x000e620000002100 */
[----:B------:R-:W2:Y:S01]  /*0020*/  LDC.64 R22, c[0x0][0x218] ;  /* 0x00008600ff167b82 */ /* 0x000ea20000000a00 */
[----:B------:R-:W-:Y:S01]  /*0030*/  ULDC UR8, c[0x0][0x238] ;  /* 0x00008e0000087ab9 */ /* 0x000fe20000000800 */
[----:B------:R-:W-:Y:S01]  /*0040*/  CS2R R8, SRZ ;  /* 0x0000000000087805 */ /* 0x000fe2000001ff00 */
[----:B------:R-:W3:Y:S01]  /*0050*/  S2R R3, SR_CTAID.X ;  /* 0x0000000000037919 */ /* 0x000ee20000002500 */
[----:B------:R-:W-:Y:S02]  /*0060*/  CS2R R10, SRZ ;  /* 0x00000000000a7805 */ /* 0x000fe4000001ff00 */
[----:B------:R-:W-:Y:S01]  /*0070*/  CS2R R6, SRZ ;  /* 0x0000000000067805 */ /* 0x000fe2000001ff00 */
[----:B------:R-:W-:Y:S01]  /*0080*/  ULDC.64 UR6, c[0x0][0x208] ;  /* 0x0000820000067ab9 */ /* 0x000fe20000000a00 */
[----:B------:R-:W4:Y:S01]  /*0090*/  LDC.64 R20, c[0x0][0x220] ;  /* 0x00008800ff147b82 */ /* 0x000f220000000a00 */
[----:B-1----:R-:W-:-:S02]  /*00a0*/  SHF.R.U32.HI R0, RZ, 0x8, R2 ;  /* 0x00000008ff007819 */ /* 0x002fc40000011602 */
[----:B------:R-:W-:Y:S02]  /*00b0*/  SHF.L.U32 R2, R2, 0x3, RZ ;  /* 0x0000000302027819 */ /* 0x000fe400000006ff */
[----:B---3--:R-:W-:Y:S02]  /*00c0*/  SHF.L.U32 R3, R3, 0x1, RZ ;  /* 0x0000000103037819 */ /* 0x008fe400000006ff */
[----:B------:R-:W-:-:S04]  /*00d0*/  SGXT.U32 R0, R0, 0x1 ;  /* 0x000000010000781a */ /* 0x000fc80000000000 */
[----:B------:R-:W-:Y:S02]  /*00e0*/  LOP3.LUT R5, R0, R3, RZ, 0xfc, !PT ;  /* 0x0000000300057212 */ /* 0x000fe400078efcff */
[----:B------:R-:W-:Y:S02]  /*00f0*/  LOP3.LUT R0, R2, 0x7f8, RZ, 0xc0, !PT ;  /* 0x000007f802007812 */ /* 0x000fe400078ec0ff */
[C---:B------:R-:W-:Y:S02]  /*0100*/  ISETP.GE.AND P1, PT, R5.reuse, UR8, PT ;  /* 0x0000000805007c0c */ /* 0x040fe4000bf26270 */
[----:B------:R-:W-:Y:S02]  /*0110*/  LEA R2, R5, R0, 0xc ;  /* 0x0000000005027211 */ /* 0x000fe400078e60ff */
[----:B------:R-:W-:-:S03]  /*0120*/  CS2R R4, SRZ ;  /* 0x0000000000047805 */ /* 0x000fc6000001ff00 */
[----:B--2---:R-:W-:-:S04]  /*0130*/  IMAD.WIDE R22, R2, 0x2, R22 ;  /* 0x0000000202167825 */ /* 0x004fc800078e0216 */
[----:B----4-:R-:W-:Y:S02]  /*0140*/  IMAD.WIDE R20, R2, 0x2, R20 ;  /* 0x0000000202147825 */ /* 0x010fe400078e0214 */
[----:B------:R-:W2:Y:S04]  /*0150*/  @!P1 LDG.E.EL.128 R8, desc[UR6][R22.64] ;  /* 0x0000000616089981 */ /* 0x000ea8000c2e1d00 */
[----:B------:R-:W3:Y:S01]  /*0160*/  @!P1 LDG.E.EL.128 R4, desc[UR6][R20.64] ;  /* 0x0000000614049981 */ /* 0x000ee2000c2e1d00 */
[----:B------:R-:W-:Y:S02]  /*0170*/  CS2R R12, SRZ ;  /* 0x00000000000c7805 */ /* 0x000fe4000001ff00 */
[----:B------:R-:W-:Y:S02]  /*0180*/  CS2R R14, SRZ ;  /* 0x00000000000e7805 */ /* 0x000fe4000001ff00 */
[----:B------:R-:W-:-:S02]  /*0190*/  CS2R R16, SRZ ;  /* 0x0000000000107805 */ /* 0x000fc4000001ff00 */
[----:B------:R-:W-:Y:S02]  /*01a0*/  CS2R R18, SRZ ;  /* 0x0000000000127805 */ /* 0x000fe4000001ff00 */
[----:B------:R-:W4:Y:S04]  /*01b0*/  @!P1 LDG.E.EL.128 R12, desc[UR6][R22.64+0x1000] ;  /* 0x00100006160c9981 */ /* 0x000f28000c2e1d00 */
[----:B------:R-:W5:Y:S01]  /*01c0*/  @!P1 LDG.E.EL.128 R16, desc[UR6][R20.64+0x1000] ;  /* 0x0010000614109981 */ /* 0x000f62000c2e1d00 */
[----:B------:R-:W1:Y:S01]  /*01d0*/  S2UR UR5, SR_CgaCtaId ;  /* 0x00000000000579c3 */ /* 0x000e620000008800 */
[----:B------:R-:W-:Y:S02]  /*01e0*/  UMOV UR4, 0x400 ;  /* 0x0000040000047882 */ /* 0x000fe40000000000 */
[----:B-1----:R-:W-:Y:S01]  /*01f0*/  UPRMT UR4, UR5, 0x654, UR4 ;  /* 0x0000065405047896 */ /* 0x002fe20008000004 */
[----:B--2---:R-:W-:-:S02]  /*0200*/  HADD2.F32 R26, -RZ, R8.H0_H0 ;  /* 0x20000008ff1a7230 */ /* 0x004fc40000004100 */
[----:B------:R-:W-:Y:S02]  /*0210*/  HADD2.F32 R27, -RZ, R8.H1_H1 ;  /* 0x30000008ff1b7230 */ /* 0x000fe40000004100 */
[----:B---3--:R-:W-:Y:S02]  /*0220*/  HADD2.F32 R25, -RZ, R4.H0_H0 ;  /* 0x20000004ff197230 */ /* 0x008fe40000004100 */
[----:B------:R-:W-:Y:S02]  /*0230*/  HADD2.F32 R8, -RZ, R9.H0_H0 ;  /* 0x20000009ff087230 */ /* 0x000fe40000004100 */
[----:B------:R-:W-:Y:S02]  /*0240*/  HADD2.F32 R4, -RZ, R4.H1_H1 ;  /* 0x30000004ff047230 */ /* 0x000fe40000004100 */
[----:B------:R-:W-:Y:S01]  /*0250*/  FADD R25, R26, R25 ;  /* 0x000000191a197221 */ /* 0x000fe20000000000 */
[----:B------:R-:W-:Y:S02]  /*0260*/  HADD2.F32 R26, -RZ, R9.H1_H1 ;  /* 0x30000009ff1a7230 */ /* 0x000fe40000004100 */
[----:B------:R-:W-:-:S02]  /*0270*/  HADD2.F32 R9, -RZ, R5.H0_H0 ;  /* 0x20000005ff097230 */ /* 0x000fc40000004100 */
[----:B------:R-:W-:Y:S01]  /*0280*/  FADD R4, R27, R4 ;  /* 0x000000041b047221 */ /* 0x000fe20000000000 */
[----:B------:R-:W-:Y:S02]  /*0290*/  HADD2.F32 R5, -RZ, R5.H1_H1 ;  /* 0x30000005ff057230 */ /* 0x000fe40000004100 */
[----:B----4-:R-:W-:Y:S02]  /*02a0*/  HADD2.F32 R27, -RZ, R12.H1_H1 ;  /* 0x3000000cff1b7230 */ /* 0x010fe40000004100 */
[----:B------:R-:W-:Y:S01]  /*02b0*/  FADD R8, R8, R9 ;  /* 0x0000000908087221 */ /* 0x000fe20000000000 */
[----:B------:R-:W-:Y:S02]  /*02c0*/  HADD2.F32 R9, -RZ, R12.H0_H0 ;  /* 0x2000000cff097230 */ /* 0x000fe40000004100 */
[----:B------:R-:W-:Y:S01]  /*02d0*/  FADD R5, R26, R5 ;  /* 0x000000051a057221 */ /* 0x000fe20000000000 */
[----:B-----5:R-:W-:Y:S02]  /*02e0*/  HADD2.F32 R26, -RZ, R16.H0_H0 ;  /* 0x20000010ff1a7230 */ /* 0x020fe40000004100 */
[----:B------:R-:W-:-:S02]  /*02f0*/  HADD2.F32 R12, -RZ, R13.H0_H0 ;  /* 0x2000000dff0c7230 */ /* 0x000fc40000004100 */
[----:B------:R-:W-:Y:S02]  /*0300*/  HADD2.F32 R16, -RZ, R16.H1_H1 ;  /* 0x30000010ff107230 */ /* 0x000fe40000004100 */
[----:B------:R-:W-:Y:S01]  /*0310*/  FADD R26, R9, R26 ;  /* 0x0000001a091a7221 */ /* 0x000fe20000000000 */
[----:B------:R-:W-:Y:S02]  /*0320*/  HADD2.F32 R9, -RZ, R13.H1_H1 ;  /* 0x3000000dff097230 */ /* 0x000fe40000004100 */
[----:B------:R-:W-:Y:S02]  /*0330*/  HADD2.F32 R13, -RZ, R17.H0_H0 ;  /* 0x20000011ff0d7230 */ /* 0x000fe40000004100 */
[----:B------:R-:W-:Y:S01]  /*0340*/  FADD R16, R27, R16 ;  /* 0x000000101b107221 */ /* 0x000fe20000000000 */
[----:B------:R-:W-:Y:S02]  /*0350*/  HADD2.F32 R28, -RZ, R17.H1_H1 ;  /* 0x30000011ff1c7230 */ /* 0x000fe40000004100 */
[----:B------:R-:W-:Y:S01]  /*0360*/  FMUL R26, R26, R26 ;  /* 0x0000001a1a1a7220 */ /* 0x000fe20000400000 */
[----:B------:R-:W-:-:S02]  /*0370*/  HADD2.F32 R17, -RZ, R6.H0_H0 ;  /* 0x20000006ff117230 */ /* 0x000fc40000004100 */
[----:B------:R-:W-:Y:S01]  /*0380*/  FADD R13, R12, R13 ;  /* 0x0000000d0c0d7221 */ /* 0x000fe20000000000 */
[----:B------:R-:W-:Y:S02]  /*0390*/  HADD2.F32 R12, -RZ, R10.H0_H0 ;  /* 0x2000000aff0c7230 */ /* 0x000fe40000004100 */
[----:B------:R-:W-:Y:S01]  /*03a0*/  FADD R9, R9, R28 ;  /* 0x0000001c09097221 */ /* 0x000fe20000000000 */
[----:B------:R-:W-:Y:S02]  /*03b0*/  HADD2.F32 R10, -RZ, R10.H1_H1 ;  /* 0x3000000aff0a7230 */ /* 0x000fe40000004100 */
[----:B------:R-:W-:Y:S01]  /*03c0*/  FFMA R25, R25, R25, R26 ;  /* 0x0000001919197223 */ /* 0x000fe2000000001a */
[----:B------:R-:W-:Y:S02]  /*03d0*/  HADD2.F32 R27, -RZ, R6.H1_H1 ;  /* 0x30000006ff1b7230 */ /* 0x000fe40000004100 */
[----:B------:R-:W-:Y:S01]  /*03e0*/  FADD R12, R12, R17 ;  /* 0x000000110c0c7221 */ /* 0x000fe20000000000 */
[----:B------:R-:W-:Y:S01]  /*03f0*/  FMUL R17, R16, R16 ;  /* 0x0000001010117220 */ /* 0x000fe20000400000 */
[----:B------:R-:W-:-:S02]  /*0400*/  HADD2.F32 R16, -RZ, R14.H0_H0 ;  /* 0x2000000eff107230 */ /* 0x000fc40000004100 */
[----:B------:R-:W-:Y:S01]  /*0410*/  FMUL R26, R9, R9 ;  /* 0x00000009091a7220 */ /* 0x000fe20000400000 */
[----:B------:R-:W-:Y:S01]  /*0420*/  FADD R6, R10, R27 ;  /* 0x0000001b0a067221 */ /* 0x000fe20000000000 */
[----:B------:R-:W-:Y:S01]  /*0430*/  FFMA R4, R4, R4, R17 ;  /* 0x0000000404047223 */ /* 0x000fe20000000011 */
[----:B------:R-:W-:Y:S02]  /*0440*/  HADD2.F32 R10, -RZ, R11.H0_H0 ;  /* 0x2000000bff0a7230 */ /* 0x000fe40000004100 */
[----:B------:R-:W-:Y:S01]  /*0450*/  FFMA R26, R5, R5, R26 ;  /* 0x00000005051a7223 */ /* 0x000fe2000000001a */
[----:B------:R-:W-:Y:S02]  /*0460*/  HADD2.F32 R17, -RZ, R7.H0_H0 ;  /* 0x20000007ff117230 */ /* 0x000fe40000004100 */
[----:B------:R-:W-:Y:S01]  /*0470*/  FADD R25, R25, R4 ;  /* 0x0000000419197221 */ /* 0x000fe20000000000 */
[----:B------:R-:W-:Y:S01]  /*0480*/  HADD2.F32 R27, -RZ, R18.H0_H0 ;  /* 0x20000012ff1b7230 */ /* 0x000fe20000004100 */
[----:B------:R-:W1:Y:S01]  /*0490*/  LDC.64 R28, c[0x0][0x228] ;  /* 0x00008a00ff1c7b82 */ /* 0x000e620000000a00 */
[----:B------:R-:W-:-:S02]  /*04a0*/  HADD2.F32 R14, -RZ, R14.H1_H1 ;  /* 0x3000000eff0e7230 */ /* 0x000fc40000004100 */
[----:B------:R-:W-:Y:S01]  /*04b0*/  FADD R10, R10, R17 ;  /* 0x000000110a0a7221 */ /* 0x000fe20000000000 */
[----:B------:R-:W-:Y:S01]  /*04c0*/  FMUL R17, R13, R13 ;  /* 0x0000000d0d117220 */ /* 0x000fe20000400000 */
[----:B------:R-:W-:Y:S01]  /*04d0*/  FADD R13, R16, R27 ;  /* 0x0000001b100d7221 */ /* 0x000fe20000000000 */
[----:B------:R-:W-:Y:S02]  /*04e0*/  HADD2.F32 R16, -RZ, R7.H1_H1 ;  /* 0x30000007ff107230 */ /* 0x000fe40000004100 */
[----:B------:R-:W-:Y:S01]  /*04f0*/  FFMA R8, R8, R8, R17 ;  /* 0x0000000808087223 */ /* 0x000fe20000000011 */
[----:B------:R-:W-:Y:S02]  /*0500*/  HADD2.F32 R17, -RZ, R18.H1_H1 ;  /* 0x30000012ff117230 */ /* 0x000fe40000004100 */
[----:B------:R-:W-:Y:S01]  /*0510*/  FMUL R13, R13, R13 ;  /* 0x0000000d0d0d7220 */ /* 0x000fe20000400000 */
[----:B------:R-:W-:Y:S02]  /*0520*/  HADD2.F32 R7, -RZ, R15.H0_H0 ;  /* 0x2000000fff077230 */ /* 0x000fe40000004100 */
[----:B------:R-:W-:Y:S01]  /*0530*/  FADD R25, R8, R25 ;  /* 0x0000001908197221 */ /* 0x000fe20000000000 */
[----:B------:R-:W-:-:S02]  /*0540*/  HADD2.F32 R18, -RZ, R19.H0_H0 ;  /* 0x20000013ff127230 */ /* 0x000fc40000004100 */
[----:B------:R-:W-:Y:S01]  /*0550*/  FADD R14, R14, R17 ;  /* 0x000000110e0e7221 */ /* 0x000fe20000000000 */
[----:B------:R-:W-:Y:S02]  /*0560*/  HADD2.F32 R15, -RZ, R15.H1_H1 ;  /* 0x3000000fff0f7230 */ /* 0x000fe40000004100 */
[----:B------:R-:W-:Y:S01]  /*0570*/  FFMA R13, R12, R12, R13 ;  /* 0x0000000c0c0d7223 */ /* 0x000fe2000000000d */
[----:B------:R-:W-:Y:S02]  /*0580*/  HADD2.F32 R4, -RZ, R19.H1_H1 ;  /* 0x30000013ff047230 */ /* 0x000fe40000004100 */
[----:B------:R-:W-:Y:S01]  /*0590*/  FADD R7, R7, R18 ;  /* 0x0000001207077221 */ /* 0x000fe20000000000 */
[----:B------:R-:W-:Y:S01]  /*05a0*/  FMUL R5, R14, R14 ;  /* 0x0000000e0e057220 */ /* 0x000fe20000400000 */
[----:B------:R-:W-:Y:S01]  /*05b0*/  FADD R26, R26, R25 ;  /* 0x000000191a1a7221 */ /* 0x000fe20000000000 */
[----:B------:R-:W-:Y:S02]  /*05c0*/  HADD2.F32 R11, -RZ, R11.H1_H1 ;  /* 0x3000000bff0b7230 */ /* 0x000fe40000004100 */
[----:B------:R-:W-:Y:S01]  /*05d0*/  FADD R4, R15, R4 ;  /* 0x000000040f047221 */ /* 0x000fe20000000000 */
[----:B------:R-:W-:Y:S01]  /*05e0*/  FMUL R7, R7, R7 ;  /* 0x0000000707077220 */ /* 0x000fe20000400000 */
[----:B------:R-:W-:Y:S01]  /*05f0*/  FFMA R5, R6, R6, R5 ;  /* 0x0000000606057223 */ /* 0x000fe20000000005 */
[----:B------:R-:W-:Y:S01]  /*0600*/  FADD R26, R13, R26 ;  /* 0x0000001a0d1a7221 */ /* 0x000fe20000000000 */
[----:B------:R-:W-:Y:S01]  /*0610*/  FADD R11, R11, R16 ;  /* 0x000000100b0b7221 */ /* 0x000fe20000000000 */
[----:B------:R-:W-:Y:S01]  /*0620*/  FFMA R7, R10, R10, R7 ;  /* 0x0000000a0a077223 */ /* 0x000fe20000000007 */
[----:B------:R-:W-:Y:S01]  /*0630*/  FMUL R4, R4, R4 ;  /* 0x0000000404047220 */ /* 0x000fe20000400000 */
[----:B------:R-:W-:Y:S01]  /*0640*/  FADD R26, R5, R26 ;  /* 0x0000001a051a7221 */ /* 0x000fe20000000000 */
[----:B------:R-:W-:-:S02]  /*0650*/  HFMA2.MMA R13, -RZ, RZ, 0.6875, 0 ;  /* 0x39800000ff0d7435 */ /* 0x000fc400000001ff */
[----:B------:R-:W-:Y:S01]  /*0660*/  FFMA R4, R11, R11, R4 ;  /* 0x0000000b0b047223 */ /* 0x000fe20000000004 */
[----:B------:R-:W-:-:S04]  /*0670*/  FADD R7, R7, R26 ;  /* 0x0000001a07077221 */ /* 0x000fc80000000000 */
[----:B------:R-:W-:-:S05]  /*0680*/  FADD R4, R4, R7 ;  /* 0x0000000704047221 */ /* 0x000fca0000000000 */
[----:B------:R-:W-:-:S05]  /*0690*/  FSEL R5, R4, RZ, !P1 ;  /* 0x000000ff04057208 */ /* 0x000fca0004800000 */
[----:B------:R-:W2:Y:S02]  /*06a0*/  SHFL.BFLY PT, R4, R5, 0x10, 0x1f ;  /* 0x0e001f0005047f89 */ /* 0x000ea400000e0000 */
[----:B--2---:R-:W-:-:S05]  /*06b0*/  FADD R6, R5, R4 ;  /* 0x0000000405067221 */ /* 0x004fca0000000000 */
[----:B------:R-:W2:Y:S02]  /*06c0*/  SHFL.BFLY PT, R7, R6, 0x8, 0x1f ;  /* 0x0d001f0006077f89 */ /* 0x000ea400000e0000 */
[----:B--2---:R-:W-:-:S05]  /*06d0*/  FADD R7, R6, R7 ;  /* 0x0000000706077221 */ /* 0x004fca0000000000 */
[----:B------:R-:W2:Y:S02]  /*06e0*/  SHFL.BFLY PT, R4, R7, 0x4, 0x1f ;  /* 0x0c801f0007047f89 */ /* 0x000ea400000e0000 */
[----:B--2---:R-:W-:Y:S02]  /*06f0*/  FADD R8, R7, R4 ;  /* 0x0000000407087221 */ /* 0x004fe40000000000 */
[----:B------:R-:W2:Y:S03]  /*0700*/  S2R R4, SR_TID.X ;  /* 0x0000000000047919 */ /* 0x000ea60000002100 */
[----:B------:R-:W3:Y:S02]  /*0710*/  SHFL.BFLY PT, R9, R8, 0x2, 0x1f ;  /* 0x0c401f0008097f89 */ /* 0x000ee400000e0000 */
[----:B---3--:R-:W-:Y:S01]  /*0720*/  FADD R9, R8, R9 ;  /* 0x0000000908097221 */ /* 0x008fe20000000000 */
[----:B--2---:R-:W-:-:S04]  /*0730*/  SHF.R.U32.HI R5, RZ, 0x5, R4 ;  /* 0x00000005ff057819 */ /* 0x004fc80000011604 */
[----:B------:R-:W2:Y:S01]  /*0740*/  SHFL.BFLY PT, R10, R9, 0x1, 0x1f ;  /* 0x0c201f00090a7f89 */ /* 0x000ea200000e0000 */
[C---:B------:R-:W-:Y:S02]  /*0750*/  LOP3.LUT R11, R4.reuse, 0x100, RZ, 0xc0, !PT ;  /* 0x00000100040b7812 */ /* 0x040fe400078ec0ff */
[C---:B------:R-:W-:Y:S02]  /*0760*/  LOP3.LUT P0, RZ, R4.reuse, 0x1f, RZ, 0xc0, !PT ;  /* 0x0000001f04ff7812 */ /* 0x040fe4000780c0ff */
[----:B------:R-:W-:Y:S02]  /*0770*/  SGXT.U32 R5, R5, 0x3 ;  /* 0x000000030505781a */ /* 0x000fe40000000000 */
[----:B------:R-:W-:Y:S02]  /*0780*/  SHF.R.U32.HI R6, RZ, 0x5, R11 ;  /* 0x00000005ff067819 */ /* 0x000fe4000001160b */
[----:B------:R-:W-:Y:S02]  /*0790*/  ISETP.GE.AND P2, PT, R4, 0x10, PT ;  /* 0x000000100400780c */ /* 0x000fe40003f46270 */
[----:B------:R-:W-:-:S02]  /*07a0*/  LOP3.LUT R5, R6, R5, RZ, 0xfc, !PT ;  /* 0x0000000506057212 */ /* 0x000fc400078efcff */
[----:B------:R-:W-:Y:S02]  /*07b0*/  SHF.L.U32 R12, R4, 0x2, RZ ;  /* 0x00000002040c7819 */ /* 0x000fe400000006ff */
[----:B------:R-:W-:Y:S02]  /*07c0*/  LEA R5, R5, UR4, 0x2 ;  /* 0x0000000405057c11 */ /* 0x000fe4000f8e10ff */
[C---:B------:R-:W-:Y:S02]  /*07d0*/  LEA.HI R26, R11.reuse, UR4, RZ, 0x1d ;  /* 0x000000040b1a7c11 */ /* 0x040fe4000f8fe8ff */
[----:B------:R-:W-:Y:S02]  /*07e0*/  LEA.HI R11, R11, UR4, RZ, 0x1a ;  /* 0x000000040b0b7c11 */ /* 0x000fe4000f8fd0ff */
[----:B------:R-:W-:Y:S01]  /*07f0*/  LOP3.LUT R3, R3, 0x1, R4, 0xf8, !PT ;  /* 0x0000000103037812 */ /* 0x000fe200078ef804 */
[----:B--2---:R-:W-:-:S05]  /*0800*/  FADD R10, R9, R10 ;  /* 0x0000000a090a7221 */ /* 0x004fca0000000000 */
[----:B------:R2:W-:Y:S01]  /*0810*/  @!P0 STS [R5], R10 ;  /* 0x0000000a05008388 */ /* 0x0005e20000000800 */
[----:B------:R-:W-:Y:S01]  /*0820*/  BAR.SYNC.DEFER_BLOCKING 0x0 ;  /* 0x0000000000007b1d */ /* 0x000fe20000010000 */
[----:B------:R-:W-:-:S04]  /*0830*/  LOP3.LUT P0, RZ, R4, 0x7, RZ, 0xc0, !PT ;  /* 0x0000000704ff7812 */ /* 0x000fc8000780c0ff */
[C---:B------:R-:W-:Y:S02]  /*0840*/  ISETP.LT.AND P0, PT, R4.reuse, 0x10, !P0 ;  /* 0x000000100400780c */ /* 0x040fe40004701270 */
[----:B--2---:R-:W-:-:S04]  /*0850*/  LOP3.LUT R5, R4, 0x1, RZ, 0xc0, !PT ;  /* 0x0000000104057812 */ /* 0x004fc800078ec0ff */
[----:B------:R-:W-:Y:S01]  /*0860*/  LEA R5, R5, UR4, 0x2 ;  /* 0x0000000405057c11 */ /* 0x000fe2000f8e10ff */
[----:B------:R-:W2:Y:S04]  /*0870*/  @!P2 LDS R24, [R12+UR4] ;  /* 0x000000040c18a984 */ /* 0x000ea80008000800 */
[----:B--2---:R-:W2:Y:S02]  /*0880*/  SHFL.BFLY PT, R7, R24, 0x4, 0x1f ;  /* 0x0c801f0018077f89 */ /* 0x004ea400000e0000 */
[----:B--2---:R-:W-:-:S05]  /*0890*/  FADD R7, R24, R7 ;  /* 0x0000000718077221 */ /* 0x004fca0000000000 */
[----:B------:R-:W2:Y:S02]  /*08a0*/  SHFL.BFLY PT, R6, R7, 0x2, 0x1f ;  /* 0x0c401f0007067f89 */ /* 0x000ea400000e0000 */
[----:B--2---:R-:W-:-:S05]  /*08b0*/  FADD R6, R7, R6 ;  /* 0x0000000607067221 */ /* 0x004fca0000000000 */
[----:B------:R-:W2:Y:S02]  /*08c0*/  SHFL.BFLY PT, R9, R6, 0x1, 0x1f ;  /* 0x0c201f0006097f89 */ /* 0x000ea400000e0000 */
[----:B--2---:R-:W-:Y:S02]  /*08d0*/  FADD R9, R6, R9 ;  /* 0x0000000906097221 */ /* 0x004fe40000000000 */
[----:B------:R-:W2:Y:S03]  /*08e0*/  LDC.64 R6, c[0x0][0x210] ;  /* 0x00008400ff067b82 */ /* 0x000ea60000000a00 */
[----:B------:R-:W-:Y:S05]  /*08f0*/  @P0 STS [R12+UR4], R9 ;  /* 0x000000090c000988 */ /* 0x000fea0008000804 */
[----:B------:R-:W-:Y:S01]  /*0900*/  BAR.SYNC.DEFER_BLOCKING 0x0 ;  /* 0x0000000000007b1d */ /* 0x000fe20000010000 */
[----:B------:R-:W-:-:S04]  /*0910*/  LOP3.LUT P0, RZ, R4, 0x1fe, RZ, 0xc0, !PT ;  /* 0x000001fe04ff7812 */ /* 0x000fc8000780c0ff */
[C---:B------:R-:W-:Y:S01]  /*0920*/  ISETP.LT.AND P0, PT, R3.reuse, UR8, !P0 ;  /* 0x0000000803007c0c */ /* 0x040fe2000c701270 */
[----:B--2---:R-:W-:Y:S01]  /*0930*/  IMAD.WIDE R16, R3, 0x4, R6 ;  /* 0x0000000403107825 */ /* 0x004fe200078e0206 */
[----:B------:R-:W2:Y:S01]  /*0940*/  LDS R26, [R26] ;  /* 0x000000001a1a7984 */ /* 0x000ea20000000800 */
[----:B------:R-:W-:Y:S02]  /*0950*/  LOP3.LUT R3, R12, 0x7fc, RZ, 0xc0, !PT ;  /* 0x000007fc0c037812 */ /* 0x000fe400078ec0ff */
[----:B------:R-:W-:Y:S01]  /*0960*/  CS2R R6, SRZ ;  /* 0x0000000000067805 */ /* 0x000fe2000001ff00 */
[----:B------:R-:W-:Y:S06]  /*0970*/  BAR.SYNC.DEFER_BLOCKING 0x0 ;  /* 0x0000000000007b1d */ /* 0x000fec0000010000 */
[----:B--2---:R2:W-:Y:S02]  /*0980*/  STS [R11], R26 ;  /* 0x0000001a0b007388 */ /* 0x0045e40000000800 */
[----:B------:R-:W-:Y:S01]  /*0990*/  BAR.SYNC.DEFER_BLOCKING 0x0 ;  /* 0x0000000000007b1d */ /* 0x000fe20000010000 */
[----:B-1----:R-:W-:Y:S01]  /*09a0*/  IMAD.WIDE.U32 R28, R3, 0x2, R28 ;  /* 0x00000002031c7825 */ /* 0x002fe200078e001c */
[----:B--2---:R-:W-:-:S04]  /*09b0*/  CS2R R10, SRZ ;  /* 0x00000000000a7805 */ /* 0x004fc8000001ff00 */
[----:B------:R1:W2:Y:S02]  /*09c0*/  LDS R8, [R5] ;  /* 0x0000000005087984 */ /* 0x0002a40000000800 */
[----:B-1----:R-:W-:Y:S01]  /*09d0*/  CS2R R4, SRZ ;  /* 0x0000000000047805 */ /* 0x002fe2000001ff00 */
[----:B--2---:R-:W-:Y:S01]  /*09e0*/  FFMA R14, R8, R13, 9.9999997473787516356e-06 ;  /* 0x3727c5ac080e7423 */ /* 0x004fe2000000000d */
[----:B------:R-:W-:-:S03]  /*09f0*/  CS2R R8, SRZ ;  /* 0x0000000000087805 */ /* 0x000fc6000001ff00 */
[----:B------:R-:W1:Y:S01]  /*0a00*/  MUFU.RSQ R19, R14 ;  /* 0x0000000e00137308 */ /* 0x000e620000001400 */
[----:B------:R-:W-:Y:S06]  /*0a10*/  BAR.SYNC.DEFER_BLOCKING 0x0 ;  /* 0x0000000000007b1d */ /* 0x000fec0000010000 */
[----:B-1----:R-:W-:Y:S04]  /*0a20*/  @P0 STG.E desc[UR6][R16.64], R19 ;  /* 0x0000001310000986 */ /* 0x002fe8000c101906 */
[----:B------:R-:W2:Y:S04]  /*0a30*/  LDG.E.EL.64 R14, desc[UR6][R28.64] ;  /* 0x000000061c0e7981 */ /* 0x000ea8000c2e1b00 */
[----:B------:R-:W3:Y:S04]  /*0a40*/  @!P1 LDG.E.EF.128 R4, desc[UR6][R22.64] ;  /* 0x0000000616049981 */ /* 0x000ee8000c0e1d00 */
[----:B------:R-:W4:Y:S01]  /*0a50*/  @!P1 LDG.E.EF.128 R8, desc[UR6][R20.64] ;  /* 0x0000000614089981 */ /* 0x000f22000c0e1d00 */
[----:B------:R-:W-:Y:S01]  /*0a60*/  FFMA R26, R26, R13, 9.9999997473787516356e-06 ;  /* 0x3727c5ac1a1a7423 */ /* 0x000fe2000000000d */
[----:B------:R-:W-:-:S02]  /*0a70*/  LEA R3, R3, UR4, 0x2 ;  /* 0x0000000403037c11 */ /* 0x000fc4000f8e10ff */
[----:B------:R-:W-:Y:S01]  /*0a80*/  LEA R0, R0, UR4, 0x2 ;  /* 0x0000000400007c11 */ /* 0x000fe2000f8e10ff */
[----:B------:R-:W-:Y:S01]  /*0a90*/  BAR.SYNC.DEFER_BLOCKING 0x0 ;  /* 0x0000000000007b1d */ /* 0x000fe20000010000 */
[----:B--2---:R-:W-:Y:S02]  /*0aa0*/  HADD2.F32 R12, -RZ, R14.H0_H0 ;  /* 0x2000000eff0c7230 */ /* 0x004fe40000004100 */
[----:B------:R-:W-:Y:S02]  /*0ab0*/  HADD2.F32 R13, -RZ, R14.H1_H1 ;  /* 0x3000000eff0d7230 */ /* 0x000fe40000004100 */
[----:B------:R-:W-:Y:S02]  /*0ac0*/  HADD2.F32 R14, -RZ, R15.H0_H0 ;  /* 0x2000000fff0e7230 */ /* 0x000fe40000004100 */
[----:B------:R-:W-:-:S05]  /*0ad0*/  HADD2.F32 R15, -RZ, R15.H1_H1 ;  /* 0x3000000fff0f7230 */ /* 0x000fca0000004100 */
[----:B------:R1:W-:Y:S01]  /*0ae0*/  STS.128 [R3], R12 ;  /* 0x0000000c03007388 */ /* 0x0003e20000000c00 */
[----:B------:R-:W-:Y:S01]  /*0af0*/  BAR.SYNC.DEFER_BLOCKING 0x0 ;  /* 0x0000000000007b1d */ /* 0x000fe20000010000 */
[----:B---3--:R-:W-:Y:S02]  /*0b00*/  HADD2.F32 R24, -RZ, R6.H1_H1 ;  /* 0x30000006ff187230 */ /* 0x008fe40000004100 */
[----:B------:R-:W-:Y:S02]  /*0b10*/  HADD2.F32 R6, -RZ, R6.H0_H0 ;  /* 0x20000006ff067230 */ /* 0x000fe40000004100 */
[----:B----4-:R-:W-:Y:S02]  /*0b20*/  HADD2.F32 R27, -RZ, R10.H0_H0 ;  /* 0x2000000aff1b7230 */ /* 0x010fe40000004100 */
[----:B------:R-:W-:-:S03]  /*0b30*/  HADD2.F32 R25, -RZ, R10.H1_H1 ;  /* 0x3000000aff197230 */ /* 0x000fc60000004100 */
[----:B------:R-:W-:Y:S01]  /*0b40*/  FADD R10, R6, R27 ;  /* 0x0000001b060a7221 */ /* 0x000fe20000000000 */
[----:B------:R-:W-:Y:S02]  /*0b50*/  HADD2.F32 R6, -RZ, R11.H0_H0 ;  /* 0x2000000bff067230 */ /* 0x000fe40000004100 */
[----:B------:R-:W-:Y:S01]  /*0b60*/  FADD R24, R24, R25 ;  /* 0x0000001918187221 */ /* 0x000fe20000000000 */
[----:B------:R-:W-:Y:S02]  /*0b70*/  HADD2.F32 R25, -RZ, R7.H0_H0 ;  /* 0x20000007ff197230 */ /* 0x000fe40000004100 */
[----:B------:R-:W-:-:S03]  /*0b80*/  HADD2.F32 R27, -RZ, R4.H0_H0 ;  /* 0x20000004ff1b7230 */ /* 0x000fc60000004100 */
[----:B------:R-:W-:Y:S01]  /*0b90*/  FADD R25, R25, R6 ;  /* 0x0000000619197221 */ /* 0x000fe20000000000 */
[----:B------:R-:W-:Y:S01]  /*0ba0*/  HADD2.F32 R6, -RZ, R8.H0_H0 ;  /* 0x20000008ff067230 */ /* 0x000fe20000004100 */
[----:B------:R-:W2:Y:S01]  /*0bb0*/  LDS.128 R16, [R0] ;  /* 0x0000000000107984 */ /* 0x000ea20000000c00 */
[----:B------:R-:W-:Y:S02]  /*0bc0*/  HADD2.F32 R7, -RZ, R7.H1_H1 ;  /* 0x30000007ff077230 */ /* 0x000fe40000004100 */
[----:B------:R-:W-:Y:S02]  /*0bd0*/  HADD2.F32 R30, -RZ, R11.H1_H1 ;  /* 0x3000000bff1e7230 */ /* 0x000fe40000004100 */
[----:B------:R-:W-:Y:S01]  /*0be0*/  FADD R27, R27, R6 ;  /* 0x000000061b1b7221 */ /* 0x000fe20000000000 */
[----:B------:R-:W-:Y:S02]  /*0bf0*/  HADD2.F32 R6, -RZ, R4.H1_H1 ;  /* 0x30000004ff067230 */ /* 0x000fe40000004100 */
[----:B------:R-:W-:-:S02]  /*0c00*/  HADD2.F32 R4, -RZ, R5.H1_H1 ;  /* 0x30000005ff047230 */ /* 0x000fc40000004100 */
[----:B------:R-:W-:Y:S01]  /*0c10*/  FADD R11, R7, R30 ;  /* 0x0000001e070b7221 */ /* 0x000fe20000000000 */
[----:B------:R-:W-:Y:S02]  /*0c20*/  HADD2.F32 R7, -RZ, R5.H0_H0 ;  /* 0x20000005ff077230 */ /* 0x000fe40000004100 */
[----:B------:R-:W-:Y:S02]  /*0c30*/  HADD2.F32 R5, -RZ, R8.H1_H1 ;  /* 0x30000008ff057230 */ /* 0x000fe40000004100 */
[----:B------:R-:W-:Y:S02]  /*0c40*/  HADD2.F32 R8, -RZ, R9.H0_H0 ;  /* 0x20000009ff087230 */ /* 0x000fe40000004100 */
[----:B------:R-:W-:Y:S02]  /*0c50*/  HADD2.F32 R9, -RZ, R9.H1_H1 ;  /* 0x30000009ff097230 */ /* 0x000fe40000004100 */
[----:B-1----:R-:W-:Y:S01]  /*0c60*/  FADD R14, R6, R5 ;  /* 0x00000005060e7221 */ /* 0x002fe20000000000 */
[----:B------:R-:W1:Y:S01]  /*0c70*/  MUFU.RSQ R13, R26 ;  /* 0x0000001a000d7308 */ /* 0x000e620000001400 */
[----:B------:R-:W-:Y:S01]  /*0c80*/  FADD R8, R7, R8 ;  /* 0x0000000807087221 */ /* 0x000fe20000000000 */
[----:B------:R-:W-:-:S02]  /*0c90*/  FADD R12, R4, R9 ;  /* 0x00000009040c7221 */ /* 0x000fc40000000000 */
[----:B------:R-:W3:Y:S01]  /*0ca0*/  LDS.128 R4, [R0+0x10] ;  /* 0x0000100000047984 */ /* 0x000ee20000000c00 */
[----:B-1----:R-:W-:-:S04]  /*0cb0*/  FMUL R14, R13, R14 ;  /* 0x0000000e0d0e7220 */ /* 0x002fc80000400000 */
[----:B--2---:R-:W-:Y:S02]  /*0cc0*/  FMUL R17, R14, R17 ;  /* 0x000000110e117220 */ /* 0x004fe40000400000 */
[----:B------:R-:W1:Y:S01]  /*0cd0*/  LDC.64 R14, c[0x0][0x230] ;  /* 0x00008c00ff0e7b82 */ /* 0x000e620000000a00 */
[C---:B------:R-:W-:Y:S01]  /*0ce0*/  FMUL R9, R13.reuse, R8 ;  /* 0x000000080d097220 */ /* 0x040fe20000400000 */
[C---:B------:R-:W-:Y:S01]  /*0cf0*/  FMUL R27, R13.reuse, R27 ;  /* 0x0000001b0d1b7220 */ /* 0x040fe20000400000 */
[C---:B------:R-:W-:Y:S01]  /*0d00*/  FMUL R12, R13.reuse, R12 ;  /* 0x0000000c0d0c7220 */ /* 0x040fe20000400000 */
[C---:B------:R-:W-:Y:S01]  /*0d10*/  FMUL R24, R13.reuse, R24 ;  /* 0x000000180d187220 */ /* 0x040fe20000400000 */
[----:B------:R-:W-:Y:S01]  /*0d20*/  FMUL R18, R18, R9 ;  /* 0x0000000912127220 */ /* 0x000fe20000400000 */
[C---:B------:R-:W-:Y:S01]  /*0d30*/  FMUL R9, R13.reuse, R10 ;  /* 0x0000000a0d097220 */ /* 0x040fe20000400000 */
[C---:B------:R-:W-:Y:S01]  /*0d40*/  FMUL R25, R13.reuse, R25 ;  /* 0x000000190d197220 */ /* 0x040fe20000400000 */
[----:B------:R-:W-:Y:S01]  /*0d50*/  FMUL R8, R13, R11 ;  /* 0x0000000b0d087220 */ /* 0x000fe20000400000 */
[----:B------:R-:W-:Y:S01]  /*0d60*/  FMUL R16, R27, R16 ;  /* 0x000000101b107220 */ /* 0x000fe20000400000 */
[----:B------:R-:W-:-:S04]  /*0d70*/  FMUL R19, R19, R12 ;  /* 0x0000000c13137220 */ /* 0x000fc80000400000 */
[----:B------:R-:W-:Y:S02]  /*0d80*/  F2FP.F16.F32.PACK_AB R16, R17, R16 ;  /* 0x000000101110723e */ /* 0x000fe400000000ff */
[----:B------:R-:W-:Y:S01]  /*0d90*/  F2FP.F16.F32.PACK_AB R17, R19, R18 ;  /* 0x000000121311723e */ /* 0x000fe200000000ff */
[----:B---3--:R-:W-:Y:S01]  /*0da0*/  FMUL R4, R9, R4 ;  /* 0x0000000409047220 */ /* 0x008fe20000400000 */
[----:B------:R-:W-:Y:S01]  /*0db0*/  FMUL R5, R24, R5 ;  /* 0x0000000518057220 */ /* 0x000fe20000400000 */
[----:B------:R-:W-:Y:S01]  /*0dc0*/  FMUL R6, R6, R25 ;  /* 0x0000001906067220 */ /* 0x000fe20000400000 */
[----:B------:R-:W-:Y:S01]  /*0dd0*/  FMUL R7, R7, R8 ;  /* 0x0000000807077220 */ /* 0x000fe20000400000 */
[----:B-1----:R-:W-:Y:S02]  /*0de0*/  IMAD.WIDE R14, R2, 0x2, R14 ;  /* 0x00000002020e7825 */ /* 0x002fe400078e020e */
[----:B------:R-:W-:Y:S02]  /*0df0*/  F2FP.F16.F32.PACK_AB R18, R5, R4 ;  /* 0x000000040512723e */ /* 0x000fe400000000ff */
[----:B------:R-:W-:-:S05]  /*0e00*/  F2FP.F16.F32.PACK_AB R19, R7, R6 ;  /* 0x000000060713723e */ /* 0x000fca00000000ff */
[----:B------:R1:W-:Y:S04]  /*0e10*/  @!P1 STG.E.128 desc[UR6][R14.64], R16 ;  /* 0x000000100e009986 */ /* 0x0003e8000c101d06 */
[----:B------:R-:W1:Y:S01]  /*0e20*/  LDG.E.EL.64 R28, desc[UR6][R28.64+0x1000] ;  /* 0x001000061c1c7981 */ /* 0x000e62000c2e1b00 */
[----:B------:R-:W-:Y:S02]  /*0e30*/  CS2R R4, SRZ ;  /* 0x0000000000047805 */ /* 0x000fe4000001ff00 */
[----:B------:R-:W-:Y:S02]  /*0e40*/  CS2R R6, SRZ ;  /* 0x0000000000067805 */ /* 0x000fe4000001ff00 */
[----:B------:R-:W-:Y:S02]  /*0e50*/  CS2R R8, SRZ ;  /* 0x0000000000087805 */ /* 0x000fe4000001ff00 */
[----:B------:R-:W-:-:S02]  /*0e60*/  CS2R R10, SRZ ;  /* 0x00000000000a7805 */ /* 0x000fc4000001ff00 */
[----:B------:R-:W2:Y:S04]  /*0e70*/  @!P1 LDG.E.EF.128 R4, desc[UR6][R22.64+0x1000] ;  /* 0x0010000616049981 */ /* 0x000ea8000c0e1d00 */
[----:B------:R-:W3:Y:S01]  /*0e80*/  @!P1 LDG.E.EF.128 R8, desc[UR6][R20.64+0x1000] ;  /* 0x0010000614089981 */ /* 0x000ee2000c0e1d00 */
[----:B------:R-:W-:Y:S01]  /*0e90*/  BAR.SYNC.DEFER_BLOCKING 0x0 ;  /* 0x0000000000007b1d */ /* 0x000fe20000010000 */
[----:B-1----:R-:W-:Y:S02]  /*0ea0*/  HADD2.F32 R16, -RZ, R28.H0_H0 ;  /* 0x2000001cff107230 */ /* 0x002fe40000004100 */
[----:B------:R-:W-:Y:S02]  /*0eb0*/  HADD2.F32 R17, -RZ, R28.H1_H1 ;  /* 0x3000001cff117230 */ /* 0x000fe40000004100 */
[----:B------:R-:W-:-:S02]  /*0ec0*/  HADD2.F32 R18, -RZ, R29.H0_H0 ;  /* 0x2000001dff127230 */ /* 0x000fc40000004100 */
[----:B------:R-:W-:-:S05]  /*0ed0*/  HADD2.F32 R19, -RZ, R29.H1_H1 ;  /* 0x3000001dff137230 */ /* 0x000fca0000004100 */
[----:B------:R1:W-:Y:S01]  /*0ee0*/  STS.128 [R3], R16 ;  /* 0x0000001003007388 */ /* 0x0003e20000000c00 */
[----:B------:R-:W-:Y:S01]  /*0ef0*/  BAR.SYNC.DEFER_BLOCKING 0x0 ;  /* 0x0000000000007b1d */ /* 0x000fe20000010000 */
[----:B--2---:R-:W-:Y:S02]  /*0f00*/  HADD2.F32 R2, -RZ, R4.H0_H0 ;  /* 0x20000004ff027230 */ /* 0x004fe40000004100 */
[----:B---3--:R-:W-:-:S03]  /*0f10*/  HADD2.F32 R21, -RZ, R8.H0_H0 ;  /* 0x20000008ff157230 */ /* 0x008fc60000004100 */
[----:B------:R-:W-:Y:S04]  /*0f20*/  LDS.128 R28, [R0+0x10] ;  /* 0x00001000001c7984 */ /* 0x000fe80000000c00 */
[----:B------:R2:W3:Y:S01]  /*0f30*/  LDS.128 R24, [R0] ;  /* 0x0000000000187984 */ /* 0x0004e20000000c00 */
[----:B------:R-:W-:Y:S01]  /*0f40*/  FADD R2, R2, R21 ;  /* 0x0000001502027221 */ /* 0x000fe20000000000 */
[----:B------:R-:W-:Y:S02]  /*0f50*/  HADD2.F32 R20, -RZ, R5.H0_H0 ;  /* 0x20000005ff147230 */ /* 0x000fe40000004100 */
[----:B-1----:R-:W-:Y:S02]  /*0f60*/  HADD2.F32 R17, -RZ, R9.H0_H0 ;  /* 0x20000009ff117230 */ /* 0x002fe40000004100 */
[----:B------:R-:W-:-:S02]  /*0f70*/  HADD2.F32 R12, -RZ, R4.H1_H1 ;  /* 0x30000004ff0c7230 */ /* 0x000fc40000004100 */
[----:B------:R-:W-:Y:S02]  /*0f80*/  HADD2.F32 R21, -RZ, R8.H1_H1 ;  /* 0x30000008ff157230 */ /* 0x000fe40000004100 */
[----:B--2---:R-:W-:Y:S01]  /*0f90*/  FADD R0, R20, R17 ;  /* 0x0000001114007221 */ /* 0x004fe20000000000 */
[----:B------:R-:W-:Y:S02]  /*0fa0*/  HADD2.F32 R4, -RZ, R5.H1_H1 ;  /* 0x30000005ff047230 */ /* 0x000fe40000004100 */
[----:B------:R-:W-:Y:S02]  /*0fb0*/  HADD2.F32 R3, -RZ, R6.H1_H1 ;  /* 0x30000006ff037230 */ /* 0x000fe40000004100 */
[----:B------:R-:W-:Y:S01]  /*0fc0*/  FADD R8, R12, R21 ;  /* 0x000000150c087221 */ /* 0x000fe20000000000 */
[----:B------:R-:W-:Y:S02]  /*0fd0*/  HADD2.F32 R17, -RZ, R10.H0_H0 ;  /* 0x2000000aff117230 */ /* 0x000fe40000004100 */
[----:B------:R-:W-:-:S02]  /*0fe0*/  HADD2.F32 R6, -RZ, R6.H0_H0 ;  /* 0x20000006ff067230 */ /* 0x000fc40000004100 */
[----:B------:R-:W-:Y:S02]  /*0ff0*/  HADD2.F32 R5, -RZ, R7.H1_H1 ;  /* 0x30000007ff057230 */ /* 0x000fe40000004100 */
[----:B------:R-:W-:Y:S02]  /*1000*/  HADD2.F32 R9, -RZ, R9.H1_H1 ;  /* 0x30000009ff097230 */ /* 0x000fe40000004100 */
[----:B------:R-:W-:Y:S02]  /*1010*/  HADD2.F32 R10, -RZ, R10.H1_H1 ;  /* 0x3000000aff0a7230 */ /* 0x000fe40000004100 */
[----:B------:R-:W-:Y:S02]  /*1020*/  HADD2.F32 R12, -RZ, R11.H1_H1 ;  /* 0x3000000bff0c7230 */ /* 0x000fe40000004100 */
[----:B------:R-:W-:Y:S02]  /*1030*/  HADD2.F32 R7, -RZ, R7.H0_H0 ;  /* 0x20000007ff077230 */ /* 0x000fe40000004100 */
[----:B------:R-:W-:-:S02]  /*1040*/  HADD2.F32 R16, -RZ, R11.H0_H0 ;  /* 0x2000000bff107230 */ /* 0x000fc40000004100 */
[----:B------:R-:W-:Y:S01]  /*1050*/  FADD R4, R4, R9 ;  /* 0x0000000904047221 */ /* 0x000fe20000000000 */
[----:B------:R-:W-:Y:S01]  /*1060*/  FADD R6, R6, R17 ;  /* 0x0000001106067221 */ /* 0x000fe20000000000 */
[----:B------:R-:W-:Y:S01]  /*1070*/  FADD R10, R3, R10 ;  /* 0x0000000a030a7221 */ /* 0x000fe20000000000 */
[----:B------:R-:W-:Y:S01]  /*1080*/  FADD R12, R5, R12 ;  /* 0x0000000c050c7221 */ /* 0x000fe20000000000 */
[----:B------:R-:W-:Y:S01]  /*1090*/  FADD R16, R7, R16 ;  /* 0x0000001007107221 */ /* 0x000fe20000000000 */
[C---:B------:R-:W-:Y:S01]  /*10a0*/  FMUL R3, R13.reuse, R2 ;  /* 0x000000020d037220 */ /* 0x040fe20000400000 */
[C---:B------:R-:W-:Y:S01]  /*10b0*/  FMUL R8, R13.reuse, R8 ;  /* 0x000000080d087220 */ /* 0x040fe20000400000 */
[C---:B------:R-:W-:Y:S01]  /*10c0*/  FMUL R2, R13.reuse, R4 ;  /* 0x000000040d027220 */ /* 0x040fe20000400000 */
[C---:B------:R-:W-:Y:S01]  /*10d0*/  FMUL R5, R13.reuse, R0 ;  /* 0x000000000d057220 */ /* 0x040fe20000400000 */
[C---:B------:R-:W-:Y:S01]  /*10e0*/  FMUL R10, R13.reuse, R10 ;  /* 0x0000000a0d0a7220 */ /* 0x040fe20000400000 */
[C---:B------:R-:W-:Y:S01]  /*10f0*/  FMUL R7, R13.reuse, R6 ;  /* 0x000000060d077220 */ /* 0x040fe20000400000 */
[C---:B------:R-:W-:Y:S01]  /*1100*/  FMUL R12, R13.reuse, R12 ;  /* 0x0000000c0d0c7220 */ /* 0x040fe20000400000 */
[----:B------:R-:W-:Y:S01]  /*1110*/  FMUL R13, R13, R16 ;  /* 0x000000100d0d7220 */ /* 0x000fe20000400000 */
[----:B---3--:R-:W-:Y:S01]  /*1120*/  FMUL R3, R3, R24 ;  /* 0x0000001803037220 */ /* 0x008fe20000400000 */
[----:B------:R-:W-:Y:S01]  /*1130*/  FMUL R6, R7, R28 ;  /* 0x0000001c07067220 */ /* 0x000fe20000400000 */
[----:B------:R-:W-:Y:S01]  /*1140*/  FMUL R4, R8, R25 ;  /* 0x0000001908047220 */ /* 0x000fe20000400000 */
[----:B------:R-:W-:Y:S01]  /*1150*/  FMUL R5, R26, R5 ;  /* 0x000000051a057220 */ /* 0x000fe20000400000 */
[----:B------:R-:W-:Y:S01]  /*1160*/  FMUL R2, R27, R2 ;  /* 0x000000021b027220 */ /* 0x000fe20000400000 */
[----:B------:R-:W-:Y:S01]  /*1170*/  FMUL R29, R10, R29 ;  /* 0x0000001d0a1d7220 */ /* 0x000fe20000400000 */
[----:B------:R-:W-:Y:S01]  /*1180*/  FMUL R7, R30, R13 ;  /* 0x0000000d1e077220 */ /* 0x000fe20000400000 */
[----:B------:R-:W-:Y:S01]  /*1190*/  FMUL R12, R31, R12 ;  /* 0x0000000c1f0c7220 */ /* 0x000fe20000400000 */
[----:B------:R-:W-:-:S02]  /*11a0*/  F2FP.F16.F32.PACK_AB R4, R4, R3 ;  /* 0x000000030404723e */ /* 0x000fc400000000ff */
[----:B------:R-:W-:Y:S02]  /*11b0*/  F2FP.F16.F32.PACK_AB R5, R2, R5 ;  /* 0x000000050205723e */ /* 0x000fe400000000ff */
[----:B------:R-:W-:Y:S02]  /*11c0*/  F2FP.F16.F32.PACK_AB R6, R29, R6 ;  /* 0x000000061d06723e */ /* 0x000fe400000000ff */
[----:B------:R-:W-:Y:S01]  /*11d0*/  F2FP.F16.F32.PACK_AB R7, R12, R7 ;  /* 0x000000070c07723e */ /* 0x000fe200000000ff */
[----:B------:R-:W-:Y:S06]  /*11e0*/  @P1 EXIT ;  /* 0x000000000000194d */ /* 0x000fec0003800000 */
[----:B------:R-:W-:Y:S01]  /*11f0*/  STG.E.128 desc[UR6][R14.64+0x1000], R4 ;  /* 0x001000040e007986 */ /* 0x000fe2000c101d06 */
[----:B------:R-:W-:Y:S05]  /*1200*/  EXIT ;  /* 0x000000000000794d */ /* 0x000fea0003800000 */
.L_x_0:
[----:B------:R-:W-:-:S00]  /*1210*/  BRA `(.L_x_0) ;  /* 0xfffffffc00fc7947 */ /* 0x000fc0000383ffff */
[----:B------:R-:W-:-:S00]  /*1220*/  NOP ;  /* 0x0000000000007918 */ /* 0x000fc00000000000 */
        /* <DEDUP_REMOVED lines=13> */
.L_x_1:


//--------------------- .nv.global.init           --------------------------
	.section	.nv.global.init,"aw",@progbits
.nv.global.init:
	.type		_$_str,@object
	.size		_$_str,(.L_0 - _$_str)
_$_str:
        /*0000*/ 	.byte	0x5f, 0x5f, 0x43, 0x55, 0x44, 0x41, 0x5f, 0x46, 0x54, 0x5a, 0x00
.L_0:


//--------------------- .nv.shared.triton_red_fused__to_copy_add_mean_mul_pow_rsqrt_6 --------------------------
	.section	.nv.shared.triton_red_fused__to_copy_add_mean_mul_pow_rsqrt_6,"aw",@nobits
	.sectionflags	@""
	.align	16
	.zero		1024


//--------------------- .nv.constant0.triton_red_fused__to_copy_add_mean_mul_pow_rsqrt_6 --------------------------
	.section	.nv.constant0.triton_red_fused__to_copy_add_mean_mul_pow_rsqrt_6,"a",@progbits
	.sectionflags	@""
	.align	4
.nv.constant0.triton_red_fused__to_copy_add_mean_mul_pow_rsqrt_6:
	.zero		584
